	.headerflags	@"EF_CUDA_TEXMODE_UNIFIED EF_CUDA_64BIT_ADDRESS EF_CUDA_ACCELERATORS EF_CUDA_SM90 EF_CUDA_VIRTUAL_SM(EF_CUDA_SM90)"
	.elftype	@"ET_EXEC"


//--------------------- .nv.info                  --------------------------
	.section	.nv.info,"",@"SHT_CUDA_INFO"
	.align	4


	//----- nvinfo : EIATTR_REGCOUNT
	.align		4
        /*0000*/ 	.byte	0x04, 0x2f
        /*0002*/ 	.short	(.L_1 - .L_0)
	.align		4
.L_0:
        /*0004*/ 	.word	index@(triton_poi_fused_cat_99)
        /*0008*/ 	.word	0x00000014


	//----- nvinfo : EIATTR_MIN_STACK_SIZE
	.align		4
.L_1:
        /*000c*/ 	.byte	0x04, 0x12
        /*000e*/ 	.short	(.L_3 - .L_2)
	.align		4
.L_2:
        /*0010*/ 	.word	index@(triton_poi_fused_cat_99)
        /*0014*/ 	.word	0x00000000


	//----- nvinfo : EIATTR_FRAME_SIZE
	.align		4
.L_3:
        /*0018*/ 	.byte	0x04, 0x11
        /*001a*/ 	.short	(.L_5 - .L_4)
	.align		4
.L_4:
        /*001c*/ 	.word	index@(triton_poi_fused_cat_99)
        /*0020*/ 	.word	0x00000000


	//----- nvinfo : EIATTR_MIN_STACK_SIZE
	.align		4
.L_5:
        /*0024*/ 	.byte	0x04, 0x12
        /*0026*/ 	.short	(.L_7 - .L_6)
	.align		4
.L_6:
        /*0028*/ 	.word	index@(triton_poi_fused_cat_99)
        /*002c*/ 	.word	0x00000000
.L_7:


//--------------------- .nv.info.triton_poi_fused_cat_99 --------------------------
	.section	.nv.info.triton_poi_fused_cat_99,"",@"SHT_CUDA_INFO"
	.sectionflags	@""
	.align	4


	//----- nvinfo : EIATTR_CUDA_API_VERSION
	.align		4
        /*0000*/ 	.byte	0x04, 0x37
        /*0002*/ 	.short	(.L_9 - .L_8)
.L_8:
        /*0004*/ 	.word	0x0000007c


	//----- nvinfo : EIATTR_KPARAM_INFO
	.align		4
.L_9:
        /*0008*/ 	.byte	0x04, 0x17
        /*000a*/ 	.short	(.L_11 - .L_10)
.L_10:
        /*000c*/ 	.word	0x00000000
        /*0010*/ 	.short	0x0005
        /*0012*/ 	.short	0x0028
        /*0014*/ 	.byte	0x00, 0xf0, 0x11, 0x00


	//----- nvinfo : EIATTR_KPARAM_INFO
	.align		4
.L_11:
        /*0018*/ 	.byte	0x04, 0x17
        /*001a*/ 	.short	(.L_13 - .L_12)
.L_12:
        /*001c*/ 	.word	0x00000000
        /*0020*/ 	.short	0x0004
        /*0022*/ 	.short	0x0020
        /*0024*/ 	.byte	0x00, 0xf4, 0x21, 0x00


	//----- nvinfo : EIATTR_KPARAM_INFO
	.align		4
.L_13:
        /*0028*/ 	.byte	0x04, 0x17
        /*002a*/ 	.short	(.L_15 - .L_14)
.L_14:
        /*002c*/ 	.word	0x00000000
        /*0030*/ 	.short	0x0003
        /*0032*/ 	.short	0x0018
        /*0034*/ 	.byte	0x00, 0xf4, 0x21, 0x00


	//----- nvinfo : EIATTR_KPARAM_INFO
	.align		4
.L_15:
        /*0038*/ 	.byte	0x04, 0x17
        /*003a*/ 	.short	(.L_17 - .L_16)
.L_16:
        /*003c*/ 	.word	0x00000000
        /*0040*/ 	.short	0x0002
        /*0042*/ 	.short	0x0010
        /*0044*/ 	.byte	0x00, 0xf4, 0x21, 0x00


	//----- nvinfo : EIATTR_KPARAM_INFO
	.align		4
.L_17:
        /*0048*/ 	.byte	0x04, 0x17
        /*004a*/ 	.short	(.L_19 - .L_18)
.L_18:
        /*004c*/ 	.word	0x00000000
        /*0050*/ 	.short	0x0001
        /*0052*/ 	.short	0x0008
        /*0054*/ 	.byte	0x00, 0xf4, 0x21, 0x00


	//----- nvinfo : EIATTR_KPARAM_INFO
	.align		4
.L_19:
        /*0058*/ 	.byte	0x04, 0x17
        /*005a*/ 	.short	(.L_21 - .L_20)
.L_20:
        /*005c*/ 	.word	0x00000000
        /*0060*/ 	.short	0x0000
        /*0062*/ 	.short	0x0000
        /*0064*/ 	.byte	0x00, 0xf4, 0x21, 0x00


	//----- nvinfo : EIATTR_SPARSE_MMA_MASK
	.align		4
.L_21:
        /*0068*/ 	.byte	0x03, 0x50
        /*006a*/ 	.short	0x0000


	//----- nvinfo : EIATTR_MAXREG_COUNT
	.align		4
        /*006c*/ 	.byte	0x03, 0x1b
        /*006e*/ 	.short	0x00ff


	//----- nvinfo : EIATTR_EXIT_INSTR_OFFSETS
	.align		4
        /*0070*/ 	.byte	0x04, 0x1c
        /*0072*/ 	.short	(.L_23 - .L_22)


	//   ....[0]....
.L_22:
        /*0074*/ 	.word	0x000001f0


	//   ....[1]....
        /*0078*/ 	.word	0x00000210


	//----- nvinfo : EIATTR_REQNTID
	.align		4
.L_23:
        /*007c*/ 	.byte	0x04, 0x10
        /*007e*/ 	.short	(.L_25 - .L_24)
.L_24:
        /*0080*/ 	.word	0x00000080
        /*0084*/ 	.word	0x00000001
        /*0088*/ 	.word	0x00000001


	//----- nvinfo : EIATTR_CBANK_PARAM_SIZE
	.align		4
.L_25:
        /*008c*/ 	.byte	0x03, 0x19
        /*008e*/ 	.short	0x002c


	//----- nvinfo : EIATTR_PARAM_CBANK
	.align		4
        /*0090*/ 	.byte	0x04, 0x0a
        /*0092*/ 	.short	(.L_27 - .L_26)
	.align		4
.L_26:
        /*0094*/ 	.word	index@(.nv.constant0.triton_poi_fused_cat_99)
        /*0098*/ 	.short	0x0210
        /*009a*/ 	.short	0x002c


	//----- nvinfo : EIATTR_SW_WAR
	.align		4
.L_27:
        /*009c*/ 	.byte	0x04, 0x36
        /*009e*/ 	.short	(.L_29 - .L_28)
.L_28:
        /*00a0*/ 	.word	0x00000008
.L_29:


//--------------------- .nv.callgraph             --------------------------
	.section	.nv.callgraph,"",@"SHT_CUDA_CALLGRAPH"
	.align	4
	.sectionentsize	8
	.align		4
        /*0000*/ 	.word	0x00000000
	.align		4
        /*0004*/ 	.word	0xffffffff
	.align		4
        /*0008*/ 	.word	0x00000000
	.align		4
        /*000c*/ 	.word	0xfffffffe
	.align		4
        /*0010*/ 	.word	0x00000000
	.align		4
        /*0014*/ 	.word	0xfffffffd
	.align		4
        /*0018*/ 	.word	0x00000000
	.align		4
        /*001c*/ 	.word	0xfffffffc


//--------------------- .text.triton_poi_fused_cat_99 --------------------------
	.section	.text.triton_poi_fused_cat_99,"ax",@progbits
	.align	128
        .global         triton_poi_fused_cat_99
        .type           triton_poi_fused_cat_99,@function
        .size           triton_poi_fused_cat_99,(.L_x_1 - triton_poi_fused_cat_99)
        .other          triton_poi_fused_cat_99,@"STO_CUDA_ENTRY STV_DEFAULT"
triton_poi_fused_cat_99:
.text.triton_poi_fused_cat_99:
[----:B------:R-:W0:Y:S02]  /*0000*/  LDC R1, c[0x0][0x28] ;  /* 0x00000a00ff017b82 */ /* 0x000e240000000800 */
[----:B------:R-:W1:Y:S01]  /*0010*/  S2R R0, SR_TID.X ;  /* 0x0000000000007919 */ /* 0x000e620000002100 */
[----:B------:R-:W2:Y:S01]  /*0020*/  LDC.64 R6, c[0x0][0x210] ;  /* 0x00008400ff067b82 */ /* 0x000ea20000000a00 */
[----:B------:R-:W-:Y:S01]  /*0030*/  ULDC.64 UR4, c[0x0][0x208] ;  /* 0x0000820000047ab9 */ /* 0x000fe20000000a00 */
[----:B------:R-:W3:Y:S06]  /*0040*/  S2R R5, SR_CTAID.X ;  /* 0x0000000000057919 */ /* 0x000eec0000002500 */
[----:B------:R-:W4:Y:S08]  /*0050*/  LDC.64 R8, c[0x0][0x218] ;  /* 0x00008600ff087b82 */ /* 0x000f300000000a00 */
[----:B------:R-:W5:Y:S01]  /*0060*/  LDC.64 R10, c[0x0][0x220] ;  /* 0x00008800ff0a7b82 */ /* 0x000f620000000a00 */
[----:B-1----:R-:W-:-:S05]  /*0070*/  LOP3.LUT R0, R0, 0x7f, RZ, 0xc0, !PT ;  /* 0x0000007f00007812 */ /* 0x002fca00078ec0ff */
[----:B---3--:R-:W-:Y:S02]  /*0080*/  IMAD R5, R5, 0x80, R0 ;  /* 0x0000008005057824 */ /* 0x008fe400078e0200 */
[----:B------:R-:W-:Y:S02]  /*0090*/  IMAD.MOV.U32 R0, RZ, RZ, RZ ;  /* 0x000000ffff007224 */ /* 0x000fe400078e00ff */
[C---:B--2---:R-:W-:Y:S01]  /*00a0*/  IMAD.WIDE R6, R5.reuse, 0x4, R6 ;  /* 0x0000000405067825 */ /* 0x044fe200078e0206 */
[----:B------:R-:W-:-:S13]  /*00b0*/  ISETP.GE.AND P0, PT, R5, 0x200, PT ;  /* 0x000002000500780c */ /* 0x000fda0003f06270 */
[----:B------:R4:W2:Y:S01]  /*00c0*/  @!P0 LDG.E R0, desc[UR4][R6.64] ;  /* 0x0000000406008981 */ /* 0x0008a2000c1e1900 */
[----:B------:R-:W-:-:S04]  /*00d0*/  SHF.R.S32.HI R2, RZ, 0x1f, R5 ;  /* 0x0000001fff027819 */ /* 0x000fc80000011405 */
[----:B------:R-:W-:Y:S02]  /*00e0*/  LEA.HI R4, R2, R5, RZ, 0x7 ;  /* 0x0000000502047211 */ /* 0x000fe400078f38ff */
[----:B------:R-:W1:Y:S02]  /*00f0*/  LDC.64 R2, c[0x0][0x228] ;  /* 0x00008a00ff027b82 */ /* 0x000e640000000a00 */
[----:B------:R-:W-:Y:S02]  /*0100*/  LOP3.LUT R14, R4, 0xffffff80, RZ, 0xc0, !PT ;  /* 0xffffff80040e7812 */ /* 0x000fe400078ec0ff */
[----:B------:R-:W-:Y:S02]  /*0110*/  SHF.R.S32.HI R12, RZ, 0x7, R4 ;  /* 0x00000007ff0c7819 */ /* 0x000fe40000011404 */
[----:B------:R-:W-:Y:S02]  /*0120*/  IADD3 R13, R5, -R14, RZ ;  /* 0x8000000e050d7210 */ /* 0x000fe40007ffe0ff */
[----:B------:R-:W3:Y:S03]  /*0130*/  LDC.64 R4, c[0x0][0x230] ;  /* 0x00008c00ff047b82 */ /* 0x000ee60000000a00 */
[----:B------:R-:W-:-:S04]  /*0140*/  IMAD R13, R12, 0xe80, R13 ;  /* 0x00000e800c0d7824 */ /* 0x000fc800078e020d */
[----:B------:R-:W-:Y:S02]  /*0150*/  IMAD.IADD R15, R14, 0x1, R13 ;  /* 0x000000010e0f7824 */ /* 0x000fe400078e020d */
[----:B----4-:R-:W-:-:S03]  /*0160*/  IMAD.WIDE R6, R13, 0x4, R8 ;  /* 0x000000040d067825 */ /* 0x010fc600078e0208 */
[----:B------:R-:W-:Y:S01]  /*0170*/  IADD3 R17, R14, R15, RZ ;  /* 0x0000000f0e117210 */ /* 0x000fe20007ffe0ff */
[----:B-----5:R-:W-:-:S04]  /*0180*/  IMAD.WIDE R8, R15, 0x4, R10 ;  /* 0x000000040f087825 */ /* 0x020fc800078e020a */
[----:B-1----:R-:W-:Y:S01]  /*0190*/  IMAD.WIDE R2, R17, 0x4, R2 ;  /* 0x0000000411027825 */ /* 0x002fe200078e0202 */
[----:B------:R-:W-:-:S05]  /*01a0*/  IADD3 R17, R14, R17, RZ ;  /* 0x000000110e117210 */ /* 0x000fca0007ffe0ff */
[----:B---3--:R-:W-:Y:S01]  /*01b0*/  IMAD.WIDE R4, R17, 0x4, R4 ;  /* 0x0000000411047825 */ /* 0x008fe200078e0204 */
[----:B--2---:R1:W-:Y:S04]  /*01c0*/  @!P0 STG.E desc[UR4][R6.64], R0 ;  /* 0x0000000006008986 */ /* 0x0043e8000c101904 */
[----:B------:R1:W-:Y:S04]  /*01d0*/  @!P0 STG.E desc[UR4][R8.64], R0 ;  /* 0x0000000008008986 */ /* 0x0003e8000c101904 */
[----:B------:R1:W-:Y:S01]  /*01e0*/  @!P0 STG.E desc[UR4][R2.64], R0 ;  /* 0x0000000002008986 */ /* 0x0003e2000c101904 */
[----:B------:R-:W-:Y:S05]  /*01f0*/  @P0 EXIT ;  /* 0x000000000000094d */ /* 0x000fea0003800000 */
[----:B------:R-:W-:Y:S01]  /*0200*/  STG.E desc[UR4][R4.64], R0 ;  /* 0x0000000004007986 */ /* 0x000fe2000c101904 */
[----:B------:R-:W-:Y:S05]  /*0210*/  EXIT ;  /* 0x000000000000794d */ /* 0x000fea0003800000 */
.L_x_0:
[----:B------:R-:W-:-:S00]  /*0220*/  BRA `(.L_x_0) ;  /* 0xfffffffc00fc7947 */ /* 0x000fc0000383ffff */
[----:B------:R-:W-:-:S00]  /*0230*/  NOP ;  /* 0x0000000000007918 */ /* 0x000fc00000000000 */
        /* <DEDUP_REMOVED lines=12> */
.L_x_1:


//--------------------- .nv.constant0.triton_poi_fused_cat_99 --------------------------
	.section	.nv.constant0.triton_poi_fused_cat_99,"a",@progbits
	.sectionflags	@""
	.align	4
.nv.constant0.triton_poi_fused_cat_99:
	.zero		572
